//
// Generated by NVIDIA NVVM Compiler
//
// Compiler Build ID: CL-36424714
// Cuda compilation tools, release 13.0, V13.0.88
// Based on NVVM 20.0.0
//

.version 9.0
.target sm_100
.address_size 64

	// .globl	_Z11PitchedInitPfmii

.visible .entry _Z11PitchedInitPfmii(
	.param .u64 .ptr .align 1 _Z11PitchedInitPfmii_param_0,
	.param .u64 _Z11PitchedInitPfmii_param_1,
	.param .u32 _Z11PitchedInitPfmii_param_2,
	.param .u32 _Z11PitchedInitPfmii_param_3
)
{
	.reg .pred 	%p<12>;
	.reg .b32 	%r<33>;
	.reg .b64 	%rd<18>;

	ld.param.u64 	%rd10, [_Z11PitchedInitPfmii_param_0];
	ld.param.u64 	%rd9, [_Z11PitchedInitPfmii_param_1];
	ld.param.u32 	%r17, [_Z11PitchedInitPfmii_param_2];
	ld.param.u32 	%r18, [_Z11PitchedInitPfmii_param_3];
	cvta.to.global.u64 	%rd1, %rd10;
	min.s32 	%r19, %r18, %r17;
	setp.lt.s32 	%p1, %r19, 1;
	@%p1 bra 	$L__BB0_16;
	and.b32  	%r1, %r17, 15;
	add.s32 	%r2, %r1, -1;
	and.b32  	%r3, %r17, 7;
	add.s32 	%r4, %r3, -1;
	and.b32  	%r5, %r17, 2147483632;
	and.b32  	%r6, %r17, 3;
	neg.s32 	%r7, %r5;
	add.s64 	%rd2, %rd1, 32;
	mov.b32 	%r28, 0;
$L__BB0_2:
	setp.lt.u32 	%p2, %r17, 16;
	cvt.u64.u32 	%rd11, %r28;
	mul.lo.s64 	%rd3, %rd9, %rd11;
	mov.b32 	%r31, 0;
	@%p2 bra 	$L__BB0_5;
	add.s64 	%rd17, %rd2, %rd3;
	mov.u32 	%r29, %r7;
$L__BB0_4:
	.pragma "nounroll";
	mov.b32 	%r22, 1065353216;
	st.global.u32 	[%rd17+-32], %r22;
	st.global.u32 	[%rd17+-28], %r22;
	st.global.u32 	[%rd17+-24], %r22;
	st.global.u32 	[%rd17+-20], %r22;
	st.global.u32 	[%rd17+-16], %r22;
	st.global.u32 	[%rd17+-12], %r22;
	st.global.u32 	[%rd17+-8], %r22;
	st.global.u32 	[%rd17+-4], %r22;
	st.global.u32 	[%rd17], %r22;
	st.global.u32 	[%rd17+4], %r22;
	st.global.u32 	[%rd17+8], %r22;
	st.global.u32 	[%rd17+12], %r22;
	st.global.u32 	[%rd17+16], %r22;
	st.global.u32 	[%rd17+20], %r22;
	st.global.u32 	[%rd17+24], %r22;
	st.global.u32 	[%rd17+28], %r22;
	add.s32 	%r29, %r29, 16;
	add.s64 	%rd17, %rd17, 64;
	setp.ne.s32 	%p3, %r29, 0;
	mov.u32 	%r31, %r5;
	@%p3 bra 	$L__BB0_4;
$L__BB0_5:
	setp.eq.s32 	%p4, %r1, 0;
	@%p4 bra 	$L__BB0_15;
	add.s64 	%rd7, %rd1, %rd3;
	setp.lt.u32 	%p5, %r2, 7;
	@%p5 bra 	$L__BB0_8;
	mul.wide.u32 	%rd12, %r31, 4;
	add.s64 	%rd13, %rd7, %rd12;
	mov.b32 	%r23, 1065353216;
	st.global.u32 	[%rd13], %r23;
	st.global.u32 	[%rd13+4], %r23;
	st.global.u32 	[%rd13+8], %r23;
	st.global.u32 	[%rd13+12], %r23;
	st.global.u32 	[%rd13+16], %r23;
	st.global.u32 	[%rd13+20], %r23;
	st.global.u32 	[%rd13+24], %r23;
	st.global.u32 	[%rd13+28], %r23;
	add.s32 	%r31, %r31, 8;
$L__BB0_8:
	setp.eq.s32 	%p6, %r3, 0;
	@%p6 bra 	$L__BB0_15;
	setp.lt.u32 	%p7, %r4, 3;
	@%p7 bra 	$L__BB0_11;
	mul.wide.u32 	%rd14, %r31, 4;
	add.s64 	%rd15, %rd7, %rd14;
	mov.b32 	%r24, 1065353216;
	st.global.u32 	[%rd15], %r24;
	st.global.u32 	[%rd15+4], %r24;
	st.global.u32 	[%rd15+8], %r24;
	st.global.u32 	[%rd15+12], %r24;
	add.s32 	%r31, %r31, 4;
$L__BB0_11:
	setp.eq.s32 	%p8, %r6, 0;
	@%p8 bra 	$L__BB0_15;
	setp.eq.s32 	%p9, %r6, 1;
	mul.wide.u32 	%rd16, %r31, 4;
	add.s64 	%rd8, %rd7, %rd16;
	mov.b32 	%r25, 1065353216;
	st.global.u32 	[%rd8], %r25;
	@%p9 bra 	$L__BB0_15;
	setp.eq.s32 	%p10, %r6, 2;
	mov.b32 	%r26, 1065353216;
	st.global.u32 	[%rd8+4], %r26;
	@%p10 bra 	$L__BB0_15;
	mov.b32 	%r27, 1065353216;
	st.global.u32 	[%rd8+8], %r27;
$L__BB0_15:
	add.s32 	%r28, %r28, 1;
	setp.ne.s32 	%p11, %r28, %r18;
	@%p11 bra 	$L__BB0_2;
$L__BB0_16:
	ret;

}


// ===== COMPILED SASS (sm_100) =====

	.target	sm_100

	.elftype	@"ET_EXEC"


//--------------------- .note.nv.tkinfo           --------------------------
	.section	.note.nv.tkinfo,"",@"SHT_NOTE"
	.sectionflags	@"SHF_NOTE_NV_TKINFO"
	.tkinfo
        /*0018*/ 	.word	0x00000002
        /*0030*/ 	.string	""
        /*0030*/ 	.string	"ptxas"
        /*0030*/ 	.string	"Cuda compilation tools, release 13.0, V13.0.88"
        /*0030*/ 	.string	"Build cuda_13.0.r13.0/compiler.36424714_0"
        /*0030*/ 	.string	"-arch sm_100 -m 64 "



//--------------------- .note.nv.cuinfo           --------------------------
	.section	.note.nv.cuinfo,"",@"SHT_NOTE"
	.sectionflags	@"SHF_NOTE_NV_CUINFO"
        /*0018*/ 	.short	0x0002
        /*001a*/ 	.short	0x0064
        /*001c*/ 	.short	0x0082
	.zero		2


//--------------------- .nv.info                  --------------------------
	.section	.nv.info,"",@"SHT_CUDA_INFO"
	.align	4


	//----- nvinfo : EIATTR_REGCOUNT
	.align		4
        /*0000*/ 	.byte	0x04, 0x2f
        /*0002*/ 	.short	(.L_1 - .L_0)
	.align		4
.L_0:
        /*0004*/ 	.word	index@(_Z11PitchedInitPfmii)
        /*0008*/ 	.word	0x00000010


	//----- nvinfo : EIATTR_FRAME_SIZE
	.align		4
.L_1:
        /*000c*/ 	.byte	0x04, 0x11
        /*000e*/ 	.short	(.L_3 - .L_2)
	.align		4
.L_2:
        /*0010*/ 	.word	index@(_Z11PitchedInitPfmii)
        /*0014*/ 	.word	0x00000000


	//----- nvinfo : EIATTR_MIN_STACK_SIZE
	.align		4
.L_3:
        /*0018*/ 	.byte	0x04, 0x12
        /*001a*/ 	.short	(.L_5 - .L_4)
	.align		4
.L_4:
        /*001c*/ 	.word	index@(_Z11PitchedInitPfmii)
        /*0020*/ 	.word	0x00000000
.L_5:


//--------------------- .nv.compat                --------------------------
	.section	.nv.compat,"",@"SHT_CUDA_COMPAT_INFO"
	.align	4
        /*0000*/ 	.byte	0x02, 0x09, 0x00, 0x00, 0x02, 0x02, 0x01, 0x00, 0x02, 0x05, 0x05, 0x00, 0x03, 0x07, 0x01, 0x01
        /*0010*/ 	.byte	0x02, 0x03, 0x00, 0x00, 0x02, 0x06, 0x01, 0x00, 0x04, 0x0b, 0x08, 0x00, 0x09, 0x00, 0x00, 0x00
        /*0020*/ 	.byte	0x00, 0x00, 0x00, 0x00


//--------------------- .nv.info._Z11PitchedInitPfmii --------------------------
	.section	.nv.info._Z11PitchedInitPfmii,"",@"SHT_CUDA_INFO"
	.sectionflags	@""
	.align	4


	//----- nvinfo : EIATTR_CUDA_API_VERSION
	.align		4
        /*0000*/ 	.byte	0x04, 0x37
        /*0002*/ 	.short	(.L_7 - .L_6)
.L_6:
        /*0004*/ 	.word	0x00000082


	//----- nvinfo : EIATTR_KPARAM_INFO
	.align		4
.L_7:
        /*0008*/ 	.byte	0x04, 0x17
        /*000a*/ 	.short	(.L_9 - .L_8)
.L_8:
        /*000c*/ 	.word	0x00000000
        /*0010*/ 	.short	0x0003
        /*0012*/ 	.short	0x0014
        /*0014*/ 	.byte	0x00, 0xf0, 0x11, 0x00


	//----- nvinfo : EIATTR_KPARAM_INFO
	.align		4
.L_9:
        /*0018*/ 	.byte	0x04, 0x17
        /*001a*/ 	.short	(.L_11 - .L_10)
.L_10:
        /*001c*/ 	.word	0x00000000
        /*0020*/ 	.short	0x0002
        /*0022*/ 	.short	0x0010
        /*0024*/ 	.byte	0x00, 0xf0, 0x11, 0x00


	//----- nvinfo : EIATTR_KPARAM_INFO
	.align		4
.L_11:
        /*0028*/ 	.byte	0x04, 0x17
        /*002a*/ 	.short	(.L_13 - .L_12)
.L_12:
        /*002c*/ 	.word	0x00000000
        /*0030*/ 	.short	0x0001
        /*0032*/ 	.short	0x0008
        /*0034*/ 	.byte	0x00, 0xf0, 0x21, 0x00


	//----- nvinfo : EIATTR_KPARAM_INFO
	.align		4
.L_13:
        /*0038*/ 	.byte	0x04, 0x17
        /*003a*/ 	.short	(.L_15 - .L_14)
.L_14:
        /*003c*/ 	.word	0x00000000
        /*0040*/ 	.short	0x0000
        /*0042*/ 	.short	0x0000
        /*0044*/ 	.byte	0x00, 0xf5, 0x21, 0x00


	//----- nvinfo : EIATTR_SPARSE_MMA_MASK
	.align		4
.L_15:
        /*0048*/ 	.byte	0x03, 0x50
        /*004a*/ 	.short	0x0000


	//----- nvinfo : EIATTR_MAXREG_COUNT
	.align		4
        /*004c*/ 	.byte	0x03, 0x1b
        /*004e*/ 	.short	0x00ff


	//----- nvinfo : EIATTR_MERCURY_ISA_VERSION
	.align		4
        /*0050*/ 	.byte	0x03, 0x5f
        /*0052*/ 	.short	0x0101


	//----- nvinfo : EIATTR_VRC_CTA_INIT_COUNT
	.align		4
        /*0054*/ 	.byte	0x02, 0x4a
	.zero		1
	.zero		1


	//----- nvinfo : EIATTR_EXIT_INSTR_OFFSETS
	.align		4
        /*0058*/ 	.byte	0x04, 0x1c
        /*005a*/ 	.short	(.L_17 - .L_16)


	//   ....[0]....
.L_16:
        /*005c*/ 	.word	0x00000040


	//   ....[1]....
        /*0060*/ 	.word	0x00000650


	//----- nvinfo : EIATTR_CBANK_PARAM_SIZE
	.align		4
.L_17:
        /*0064*/ 	.byte	0x03, 0x19
        /*0066*/ 	.short	0x0018


	//----- nvinfo : EIATTR_PARAM_CBANK
	.align		4
        /*0068*/ 	.byte	0x04, 0x0a
        /*006a*/ 	.short	(.L_19 - .L_18)
	.align		4
.L_18:
        /*006c*/ 	.word	index@(.nv.constant0._Z11PitchedInitPfmii)
        /*0070*/ 	.short	0x0380
        /*0072*/ 	.short	0x0018


	//----- nvinfo : EIATTR_SW_WAR
	.align		4
.L_19:
        /*0074*/ 	.byte	0x04, 0x36
        /*0076*/ 	.short	(.L_21 - .L_20)
.L_20:
        /*0078*/ 	.word	0x00000008
.L_21:


//--------------------- .nv.callgraph             --------------------------
	.section	.nv.callgraph,"",@"SHT_CUDA_CALLGRAPH"
	.align	4
	.sectionentsize	8
	.align		4
        /*0000*/ 	.word	0x00000000
	.align		4
        /*0004*/ 	.word	0xffffffff
	.align		4
        /*0008*/ 	.word	0x00000000
	.align		4
        /*000c*/ 	.word	0xfffffffe
	.align		4
        /*0010*/ 	.word	0x00000000
	.align		4
        /*0014*/ 	.word	0xfffffffd
	.align		4
        /*0018*/ 	.word	0x00000000
	.align		4
        /*001c*/ 	.word	0xfffffffc


//--------------------- .text._Z11PitchedInitPfmii --------------------------
	.section	.text._Z11PitchedInitPfmii,"ax",@progbits
	.align	128
        .global         _Z11PitchedInitPfmii
        .type           _Z11PitchedInitPfmii,@function
        .size           _Z11PitchedInitPfmii,(.L_x_7 - _Z11PitchedInitPfmii)
        .other          _Z11PitchedInitPfmii,@"STO_CUDA_ENTRY STV_DEFAULT"
_Z11PitchedInitPfmii:
.text._Z11PitchedInitPfmii:
[----:B------:R-:W-:Y:S08]  /*0000*/  LDC R1, c[0x0][0x37c] ;  /* 0x0000df00ff017b82 */ /* 0x000ff00000000800 */
[----:B------:R-:W0:Y:S02]  /*0010*/  LDC.64 R2, c[0x0][0x390] ;  /* 0x0000e400ff027b82 */ /* 0x000e240000000a00 */
[----:B0-----:R-:W-:-:S04]  /*0020*/  VIMNMX R0, PT, PT, R3, R2, PT ;  /* 0x0000000203007248 */ /* 0x001fc80003fe0100 */
[----:B------:R-:W-:-:S13]  /*0030*/  ISETP.GE.AND P0, PT, R0, 0x1, PT ;  /* 0x000000010000780c */ /* 0x000fda0003f06270 */
[----:B------:R-:W-:Y:S05]  /*0040*/  @!P0 EXIT ;  /* 0x000000000000894d */ /* 0x000fea0003800000 */
[----:B------:R-:W0:Y:S01]  /*0050*/  LDCU.64 UR8, c[0x0][0x380] ;  /* 0x00007000ff0877ac */ /* 0x000e220008000a00 */
[C---:B------:R-:W-:Y:S02]  /*0060*/  LOP3.LUT R10, R2.reuse, 0xf, RZ, 0xc0, !PT ;  /* 0x0000000f020a7812 */ /* 0x040fe400078ec0ff */
[----:B------:R-:W-:Y:S01]  /*0070*/  LOP3.LUT R11, R2, 0x7, RZ, 0xc0, !PT ;  /* 0x00000007020b7812 */ /* 0x000fe200078ec0ff */
[----:B------:R-:W1:Y:S02]  /*0080*/  LDCU.64 UR14, c[0x0][0x358] ;  /* 0x00006b00ff0e77ac */ /* 0x000e640008000a00 */
[----:B------:R-:W-:Y:S02]  /*0090*/  VIADD R0, R10, 0xffffffff ;  /* 0xffffffff0a007836 */ /* 0x000fe40000000000 */
[----:B------:R-:W-:Y:S01]  /*00a0*/  VIADD R3, R11, 0xffffffff ;  /* 0xffffffff0b037836 */ /* 0x000fe20000000000 */
[----:B------:R-:W-:Y:S02]  /*00b0*/  UMOV UR4, URZ ;  /* 0x000000ff00047c82 */ /* 0x000fe40008000000 */
[----:B------:R-:W-:-:S02]  /*00c0*/  ISETP.GE.U32.AND P1, PT, R0, 0x7, PT ;  /* 0x000000070000780c */ /* 0x000fc40003f26070 */
[C---:B------:R-:W-:Y:S02]  /*00d0*/  LOP3.LUT R0, R2.reuse, 0x7ffffff0, RZ, 0xc0, !PT ;  /* 0x7ffffff002007812 */ /* 0x040fe400078ec0ff */
[----:B------:R-:W-:Y:S02]  /*00e0*/  ISETP.GE.U32.AND P0, PT, R3, 0x3, PT ;  /* 0x000000030300780c */ /* 0x000fe40003f06070 */
[----:B------:R-:W-:Y:S01]  /*00f0*/  LOP3.LUT R2, R2, 0x3, RZ, 0xc0, !PT ;  /* 0x0000000302027812 */ /* 0x000fe200078ec0ff */
[----:B0-----:R-:W-:Y:S01]  /*0100*/  UIADD3 UR8, UP0, UPT, UR8, 0x20, URZ ;  /* 0x0000002008087890 */ /* 0x001fe2000ff1e0ff */
[----:B------:R-:W-:-:S03]  /*0110*/  IMAD.MOV R3, RZ, RZ, -R0 ;  /* 0x000000ffff037224 */ /* 0x000fc600078e0a00 */
[----:B-1----:R-:W-:-:S12]  /*0120*/  UIADD3.X UR9, UPT, UPT, URZ, UR9, URZ, UP0, !UPT ;  /* 0x00000009ff097290 */ /* 0x002fd800087fe4ff */
.L_x_5:
[----:B0-----:R-:W0:Y:S01]  /*0130*/  LDCU.64 UR6, c[0x0][0x390] ;  /* 0x00007200ff0677ac */ /* 0x001e220008000a00 */
[----:B------:R-:W-:Y:S01]  /*0140*/  HFMA2 R9, -RZ, RZ, 0, 0 ;  /* 0x00000000ff097431 */ /* 0x000fe200000001ff */
[----:B------:R-:W-:Y:S01]  /*0150*/  UMOV UR12, UR4 ;  /* 0x00000004000c7c82 */ /* 0x000fe20008000000 */
[----:B------:R-:W-:Y:S02]  /*0160*/  UIADD3 UR4, UPT, UPT, UR4, 0x1, URZ ;  /* 0x0000000104047890 */ /* 0x000fe4000fffe0ff */
[----:B0-----:R-:W-:Y:S02]  /*0170*/  UISETP.GE.U32.AND UP0, UPT, UR6, 0x10, UPT ;  /* 0x000000100600788c */ /* 0x001fe4000bf06070 */
[----:B------:R-:W-:-:S07]  /*0180*/  UISETP.NE.AND UP1, UPT, UR4, UR7, UPT ;  /* 0x000000070400728c */ /* 0x000fce000bf25270 */
[----:B-123--:R-:W-:Y:S05]  /*0190*/  BRA.U !UP0, `(.L_x_0) ;  /* 0x00000001088c7547 */ /* 0x00efea000b800000 */
[----:B------:R-:W0:Y:S01]  /*01a0*/  LDCU.64 UR10, c[0x0][0x388] ;  /* 0x00007100ff0a77ac */ /* 0x000e220008000a00 */
[----:B------:R-:W-:Y:S01]  /*01b0*/  MOV R6, R3 ;  /* 0x0000000300067202 */ /* 0x000fe20000000f00 */
[----:B------:R-:W-:Y:S01]  /*01c0*/  IMAD.MOV.U32 R9, RZ, RZ, 0x3f800000 ;  /* 0x3f800000ff097424 */ /* 0x000fe200078e00ff */
[----:B------:R-:W-:Y:S01]  /*01d0*/  UMOV UR6, UR8 ;  /* 0x0000000800067c82 */ /* 0x000fe20008000000 */
[----:B------:R-:W-:Y:S02]  /*01e0*/  UMOV UR7, UR9 ;  /* 0x0000000900077c82 */ /* 0x000fe40008000000 */
[----:B0-----:R-:W-:-:S04]  /*01f0*/  UIMAD.WIDE.U32 UR6, UR12, UR10, UR6 ;  /* 0x0000000a0c0672a5 */ /* 0x001fc8000f8e0006 */
[----:B------:R-:W-:Y:S02]  /*0200*/  UIMAD UR5, UR12, UR11, UR7 ;  /* 0x0000000b0c0572a4 */ /* 0x000fe4000f8e0207 */
[----:B------:R-:W-:Y:S02]  /*0210*/  IMAD.U32 R4, RZ, RZ, UR6 ;  /* 0x00000006ff047e24 */ /* 0x000fe4000f8e00ff */
[----:B------:R-:W-:Y:S02]  /*0220*/  IMAD.U32 R5, RZ, RZ, UR7 ;  /* 0x00000007ff057e24 */ /* 0x000fe4000f8e00ff */
[----:B------:R-:W-:Y:S01]  /*0230*/  IMAD.MOV.U32 R7, RZ, RZ, R4 ;  /* 0x000000ffff077224 */ /* 0x000fe200078e0004 */
[----:B------:R-:W-:-:S07]  /*0240*/  MOV R8, UR5 ;  /* 0x0000000500087c02 */ /* 0x000fce0008000f00 */
.L_x_1:
[----:B------:R-:W-:Y:S01]  /*0250*/  IADD3 R6, PT, PT, R6, 0x10, RZ ;  /* 0x0000001006067810 */ /* 0x000fe20007ffe0ff */
[----:B0-----:R-:W-:Y:S02]  /*0260*/  IMAD.MOV.U32 R4, RZ, RZ, R7 ;  /* 0x000000ffff047224 */ /* 0x001fe400078e0007 */
[----:B------:R-:W-:Y:S01]  /*0270*/  IMAD.MOV.U32 R5, RZ, RZ, R8 ;  /* 0x000000ffff057224 */ /* 0x000fe200078e0008 */
[----:B------:R-:W-:Y:S02]  /*0280*/  ISETP.NE.AND P2, PT, R6, RZ, PT ;  /* 0x000000ff0600720c */ /* 0x000fe40003f45270 */
[----:B------:R-:W-:Y:S02]  /*0290*/  IADD3 R7, P3, PT, R4, 0x40, RZ ;  /* 0x0000004004077810 */ /* 0x000fe40007f7e0ff */
[----:B------:R0:W-:Y:S03]  /*02a0*/  STG.E desc[UR14][R4.64+-0x20], R9 ;  /* 0xffffe00904007986 */ /* 0x0001e6000c10190e */
[----:B------:R-:W-:Y:S01]  /*02b0*/  IMAD.X R8, RZ, RZ, R5, P3 ;  /* 0x000000ffff087224 */ /* 0x000fe200018e0605 */
[----:B------:R0:W-:Y:S04]  /*02c0*/  STG.E desc[UR14][R4.64+-0x1c], R9 ;  /* 0xffffe40904007986 */ /* 0x0001e8000c10190e */
        /* <DEDUP_REMOVED lines=13> */
[----:B------:R0:W-:Y:S01]  /*03a0*/  STG.E desc[UR14][R4.64+0x1c], R9 ;  /* 0x00001c0904007986 */ /* 0x0001e2000c10190e */
[----:B------:R-:W-:Y:S05]  /*03b0*/  @P2 BRA `(.L_x_1) ;  /* 0xfffffffc00a42947 */ /* 0x000fea000383ffff */
[----:B0-----:R-:W-:-:S07]  /*03c0*/  IMAD.MOV.U32 R9, RZ, RZ, R0 ;  /* 0x000000ffff097224 */ /* 0x001fce00078e0000 */
.L_x_0:
[----:B------:R-:W-:-:S13]  /*03d0*/  ISETP.NE.AND P2, PT, R10, RZ, PT ;  /* 0x000000ff0a00720c */ /* 0x000fda0003f45270 */
[----:B------:R-:W-:Y:S05]  /*03e0*/  @!P2 BRA `(.L_x_2) ;  /* 0x000000000094a947 */ /* 0x000fea0003800000 */
[----:B------:R-:W0:Y:S01]  /*03f0*/  LDC.64 R4, c[0x0][0x380] ;  /* 0x0000e000ff047b82 */ /* 0x000e220000000a00 */
[----:B------:R-:W-:-:S07]  /*0400*/  ISETP.NE.AND P2, PT, R11, RZ, PT ;  /* 0x000000ff0b00720c */ /* 0x000fce0003f45270 */
[----:B------:R-:W0:Y:S02]  /*0410*/  LDC.64 R6, c[0x0][0x388] ;  /* 0x0000e200ff067b82 */ /* 0x000e240000000a00 */
[----:B0-----:R-:W-:-:S04]  /*0420*/  IMAD.WIDE.U32 R4, R6, UR12, R4 ;  /* 0x0000000c06047c25 */ /* 0x001fc8000f8e0004 */
[----:B------:R-:W-:Y:S01]  /*0430*/  IMAD R7, R7, UR12, R5 ;  /* 0x0000000c07077c24 */ /* 0x000fe2000f8e0205 */
[----:B------:R-:W-:Y:S01]  /*0440*/  MOV R6, R4 ;  /* 0x0000000400067202 */ /* 0x000fe20000000f00 */
[----:B------:R-:W-:Y:S06]  /*0450*/  @!P1 BRA `(.L_x_3) ;  /* 0x00000000002c9947 */ /* 0x000fec0003800000 */
[----:B------:R-:W-:Y:S02]  /*0460*/  IMAD.MOV.U32 R13, RZ, RZ, 0x3f800000 ;  /* 0x3f800000ff0d7424 */ /* 0x000fe400078e00ff */
[----:B------:R-:W-:-:S04]  /*0470*/  IMAD.WIDE.U32 R4, R9, 0x4, R6 ;  /* 0x0000000409047825 */ /* 0x000fc800078e0006 */
[----:B------:R-:W-:Y:S01]  /*0480*/  VIADD R9, R9, 0x8 ;  /* 0x0000000809097836 */ /* 0x000fe20000000000 */
[----:B------:R0:W-:Y:S04]  /*0490*/  STG.E desc[UR14][R4.64], R13 ;  /* 0x0000000d04007986 */ /* 0x0001e8000c10190e */
[----:B------:R0:W-:Y:S04]  /*04a0*/  STG.E desc[UR14][R4.64+0x4], R13 ;  /* 0x0000040d04007986 */ /* 0x0001e8000c10190e */
[----:B------:R0:W-:Y:S04]  /*04b0*/  STG.E desc[UR14][R4.64+0x8], R13 ;  /* 0x0000080d04007986 */ /* 0x0001e8000c10190e */
[----:B------:R0:W-:Y:S04]  /*04c0*/  STG.E desc[UR14][R4.64+0xc], R13 ;  /* 0x00000c0d04007986 */ /* 0x0001e8000c10190e */
[----:B------:R0:W-:Y:S04]  /*04d0*/  STG.E desc[UR14][R4.64+0x10], R13 ;  /* 0x0000100d04007986 */ /* 0x0001e8000c10190e */
[----:B------:R0:W-:Y:S04]  /*04e0*/  STG.E desc[UR14][R4.64+0x14], R13 ;  /* 0x0000140d04007986 */ /* 0x0001e8000c10190e */
[----:B------:R0:W-:Y:S04]  /*04f0*/  STG.E desc[UR14][R4.64+0x18], R13 ;  /* 0x0000180d04007986 */ /* 0x0001e8000c10190e */
[----:B------:R0:W-:Y:S02]  /*0500*/  STG.E desc[UR14][R4.64+0x1c], R13 ;  /* 0x00001c0d04007986 */ /* 0x0001e4000c10190e */
.L_x_3:
[----:B------:R-:W-:Y:S05]  /*0510*/  @!P2 BRA `(.L_x_2) ;  /* 0x000000000048a947 */ /* 0x000fea0003800000 */
[----:B------:R-:W-:Y:S01]  /*0520*/  ISETP.NE.AND P2, PT, R2, RZ, PT ;  /* 0x000000ff0200720c */ /* 0x000fe20003f45270 */
[----:B------:R-:W-:-:S12]  /*0530*/  @!P0 BRA `(.L_x_4) ;  /* 0x00000000001c8947 */ /* 0x000fd80003800000 */
[----:B0-----:R-:W-:Y:S02]  /*0540*/  HFMA2 R13, -RZ, RZ, 1.875, 0 ;  /* 0x3f800000ff0d7431 */ /* 0x001fe400000001ff */
[----:B------:R-:W-:-:S04]  /*0550*/  IMAD.WIDE.U32 R4, R9, 0x4, R6 ;  /* 0x0000000409047825 */ /* 0x000fc800078e0006 */
[----:B------:R-:W-:Y:S01]  /*0560*/  VIADD R9, R9, 0x4 ;  /* 0x0000000409097836 */ /* 0x000fe20000000000 */
[----:B------:R1:W-:Y:S04]  /*0570*/  STG.E desc[UR14][R4.64], R13 ;  /* 0x0000000d04007986 */ /* 0x0003e8000c10190e */
[----:B------:R1:W-:Y:S04]  /*0580*/  STG.E desc[UR14][R4.64+0x4], R13 ;  /* 0x0000040d04007986 */ /* 0x0003e8000c10190e */
[----:B------:R1:W-:Y:S04]  /*0590*/  STG.E desc[UR14][R4.64+0x8], R13 ;  /* 0x0000080d04007986 */ /* 0x0003e8000c10190e */
[----:B------:R1:W-:Y:S02]  /*05a0*/  STG.E desc[UR14][R4.64+0xc], R13 ;  /* 0x00000c0d04007986 */ /* 0x0003e4000c10190e */
.L_x_4:
[----:B------:R-:W-:Y:S05]  /*05b0*/  @!P2 BRA `(.L_x_2) ;  /* 0x000000000020a947 */ /* 0x000fea0003800000 */
[----:B------:R-:W-:Y:S01]  /*05c0*/  ISETP.NE.AND P2, PT, R2, 0x1, PT ;  /* 0x000000010200780c */ /* 0x000fe20003f45270 */
[----:B------:R-:W-:Y:S01]  /*05d0*/  IMAD.WIDE.U32 R6, R9, 0x4, R6 ;  /* 0x0000000409067825 */ /* 0x000fe200078e0006 */
[----:B01----:R-:W-:-:S05]  /*05e0*/  MOV R5, 0x3f800000 ;  /* 0x3f80000000057802 */ /* 0x003fca0000000f00 */
[----:B------:R2:W-:Y:S06]  /*05f0*/  STG.E desc[UR14][R6.64], R5 ;  /* 0x0000000506007986 */ /* 0x0005ec000c10190e */
[----:B------:R-:W-:Y:S05]  /*0600*/  @!P2 BRA `(.L_x_2) ;  /* 0x00000000000ca947 */ /* 0x000fea0003800000 */
[----:B------:R-:W-:Y:S01]  /*0610*/  ISETP.NE.AND P2, PT, R2, 0x2, PT ;  /* 0x000000020200780c */ /* 0x000fe20003f45270 */
[----:B------:R3:W-:-:S12]  /*0620*/  STG.E desc[UR14][R6.64+0x4], R5 ;  /* 0x0000040506007986 */ /* 0x0007d8000c10190e */
[----:B------:R3:W-:Y:S02]  /*0630*/  @P2 STG.E desc[UR14][R6.64+0x8], R5 ;  /* 0x0000080506002986 */ /* 0x0007e4000c10190e */
.L_x_2:
[----:B------:R-:W-:Y:S05]  /*0640*/  BRA.U UP1, `(.L_x_5) ;  /* 0xfffffff901b87547 */ /* 0x000fea000b83ffff */
[----:B------:R-:W-:Y:S05]  /*0650*/  EXIT ;  /* 0x000000000000794d */ /* 0x000fea0003800000 */
.L_x_6:
[----:B------:R-:W-:-:S00]  /*0660*/  BRA `(.L_x_6) ;  /* 0xfffffffc00fc7947 */ /* 0x000fc0000383ffff */
[----:B------:R-:W-:-:S00]  /*0670*/  NOP ;  /* 0x0000000000007918 */ /* 0x000fc00000000000 */
        /* <DEDUP_REMOVED lines=8> */
.L_x_7:


//--------------------- .nv.shared.reserved.0     --------------------------
	.section	.nv.shared.reserved.0,"aw",@nobits
	.weak		__nv_reservedSMEM_offset_0_alias
	.size		__nv_reservedSMEM_offset_0_alias, 0, 64
	.other		__nv_reservedSMEM_offset_0_alias,@"STO_CUDA_RESERVED_SHARED STV_DEFAULT"
__nv_reservedSMEM_offset_0_alias:
	.zero		0
	.zero		64


//--------------------- .nv.constant0._Z11PitchedInitPfmii --------------------------
	.section	.nv.constant0._Z11PitchedInitPfmii,"a",@progbits
	.sectionflags	@""
	.align	4
.nv.constant0._Z11PitchedInitPfmii:
	.zero		920


//--------------------- SYMBOLS --------------------------

	.type		.nv.reservedSmem.offset0,@object
	.size		.nv.reservedSmem.offset0,0x4
